//
// Generated by NVIDIA NVVM Compiler
//
// Compiler Build ID: CL-36424714
// Cuda compilation tools, release 13.0, V13.0.88
// Based on NVVM 20.0.0
//

.version 9.0
.target sm_100
.address_size 64

	// .globl	_Z14matrix_mul_GPUPKdS0_Pdiii

.visible .entry _Z14matrix_mul_GPUPKdS0_Pdiii(
	.param .u64 .ptr .align 1 _Z14matrix_mul_GPUPKdS0_Pdiii_param_0,
	.param .u64 .ptr .align 1 _Z14matrix_mul_GPUPKdS0_Pdiii_param_1,
	.param .u64 .ptr .align 1 _Z14matrix_mul_GPUPKdS0_Pdiii_param_2,
	.param .u32 _Z14matrix_mul_GPUPKdS0_Pdiii_param_3,
	.param .u32 _Z14matrix_mul_GPUPKdS0_Pdiii_param_4,
	.param .u32 _Z14matrix_mul_GPUPKdS0_Pdiii_param_5
)
{
	.reg .pred 	%p<13>;
	.reg .b32 	%r<41>;
	.reg .b64 	%rd<53>;
	.reg .b64 	%fd<68>;

	ld.param.u64 	%rd7, [_Z14matrix_mul_GPUPKdS0_Pdiii_param_0];
	ld.param.u64 	%rd8, [_Z14matrix_mul_GPUPKdS0_Pdiii_param_1];
	ld.param.u64 	%rd6, [_Z14matrix_mul_GPUPKdS0_Pdiii_param_2];
	ld.param.u32 	%r20, [_Z14matrix_mul_GPUPKdS0_Pdiii_param_3];
	ld.param.u32 	%r18, [_Z14matrix_mul_GPUPKdS0_Pdiii_param_4];
	ld.param.u32 	%r19, [_Z14matrix_mul_GPUPKdS0_Pdiii_param_5];
	cvta.to.global.u64 	%rd1, %rd8;
	cvta.to.global.u64 	%rd2, %rd7;
	mov.u32 	%r21, %ctaid.y;
	mov.u32 	%r22, %ntid.y;
	mov.u32 	%r23, %tid.y;
	mad.lo.s32 	%r1, %r21, %r22, %r23;
	mov.u32 	%r24, %ctaid.x;
	mov.u32 	%r25, %ntid.x;
	mov.u32 	%r26, %tid.x;
	mad.lo.s32 	%r2, %r24, %r25, %r26;
	setp.ge.s32 	%p1, %r1, %r20;
	setp.ge.s32 	%p2, %r2, %r19;
	or.pred  	%p3, %p1, %p2;
	@%p3 bra 	$L__BB0_14;
	setp.lt.s32 	%p4, %r18, 1;
	mov.f64 	%fd67, 0d0000000000000000;
	@%p4 bra 	$L__BB0_13;
	mul.lo.s32 	%r3, %r18, %r1;
	and.b32  	%r4, %r18, 7;
	setp.lt.u32 	%p5, %r18, 8;
	mov.f64 	%fd67, 0d0000000000000000;
	mov.b32 	%r39, 0;
	@%p5 bra 	$L__BB0_5;
	and.b32  	%r39, %r18, 2147483640;
	neg.s32 	%r37, %r39;
	shl.b32 	%r7, %r19, 3;
	mul.wide.u32 	%rd9, %r3, 8;
	add.s64 	%rd10, %rd9, %rd2;
	add.s64 	%rd52, %rd10, 32;
	mov.f64 	%fd67, 0d0000000000000000;
	mul.wide.s32 	%rd13, %r19, 8;
	mov.u32 	%r36, %r2;
$L__BB0_4:
	.pragma "nounroll";
	ld.global.f64 	%fd17, [%rd52+-32];
	mul.wide.s32 	%rd11, %r36, 8;
	add.s64 	%rd12, %rd1, %rd11;
	ld.global.f64 	%fd18, [%rd12];
	fma.rn.f64 	%fd19, %fd17, %fd18, %fd67;
	ld.global.f64 	%fd20, [%rd52+-24];
	add.s64 	%rd14, %rd12, %rd13;
	ld.global.f64 	%fd21, [%rd14];
	fma.rn.f64 	%fd22, %fd20, %fd21, %fd19;
	ld.global.f64 	%fd23, [%rd52+-16];
	add.s64 	%rd15, %rd14, %rd13;
	ld.global.f64 	%fd24, [%rd15];
	fma.rn.f64 	%fd25, %fd23, %fd24, %fd22;
	ld.global.f64 	%fd26, [%rd52+-8];
	add.s64 	%rd16, %rd15, %rd13;
	ld.global.f64 	%fd27, [%rd16];
	fma.rn.f64 	%fd28, %fd26, %fd27, %fd25;
	ld.global.f64 	%fd29, [%rd52];
	add.s64 	%rd17, %rd16, %rd13;
	ld.global.f64 	%fd30, [%rd17];
	fma.rn.f64 	%fd31, %fd29, %fd30, %fd28;
	ld.global.f64 	%fd32, [%rd52+8];
	add.s64 	%rd18, %rd17, %rd13;
	ld.global.f64 	%fd33, [%rd18];
	fma.rn.f64 	%fd34, %fd32, %fd33, %fd31;
	ld.global.f64 	%fd35, [%rd52+16];
	add.s64 	%rd19, %rd18, %rd13;
	ld.global.f64 	%fd36, [%rd19];
	fma.rn.f64 	%fd37, %fd35, %fd36, %fd34;
	ld.global.f64 	%fd38, [%rd52+24];
	add.s64 	%rd20, %rd19, %rd13;
	ld.global.f64 	%fd39, [%rd20];
	fma.rn.f64 	%fd67, %fd38, %fd39, %fd37;
	add.s32 	%r37, %r37, 8;
	add.s32 	%r36, %r36, %r7;
	add.s64 	%rd52, %rd52, 64;
	setp.ne.s32 	%p6, %r37, 0;
	@%p6 bra 	$L__BB0_4;
$L__BB0_5:
	setp.eq.s32 	%p7, %r4, 0;
	@%p7 bra 	$L__BB0_13;
	and.b32  	%r13, %r18, 3;
	setp.lt.u32 	%p8, %r4, 4;
	@%p8 bra 	$L__BB0_8;
	add.s32 	%r28, %r39, %r3;
	mul.wide.u32 	%rd21, %r28, 8;
	add.s64 	%rd22, %rd2, %rd21;
	ld.global.f64 	%fd41, [%rd22];
	mad.lo.s32 	%r29, %r39, %r19, %r2;
	mul.wide.s32 	%rd23, %r29, 8;
	add.s64 	%rd24, %rd1, %rd23;
	ld.global.f64 	%fd42, [%rd24];
	fma.rn.f64 	%fd43, %fd41, %fd42, %fd67;
	cvt.u64.u32 	%rd25, %r3;
	cvt.u64.u32 	%rd26, %r39;
	add.s64 	%rd27, %rd26, %rd25;
	shl.b64 	%rd28, %rd27, 3;
	add.s64 	%rd29, %rd2, %rd28;
	ld.global.f64 	%fd44, [%rd29+8];
	mul.wide.s32 	%rd30, %r19, 8;
	add.s64 	%rd31, %rd24, %rd30;
	ld.global.f64 	%fd45, [%rd31];
	fma.rn.f64 	%fd46, %fd44, %fd45, %fd43;
	ld.global.f64 	%fd47, [%rd29+16];
	add.s64 	%rd32, %rd31, %rd30;
	ld.global.f64 	%fd48, [%rd32];
	fma.rn.f64 	%fd49, %fd47, %fd48, %fd46;
	ld.global.f64 	%fd50, [%rd29+24];
	add.s64 	%rd33, %rd32, %rd30;
	ld.global.f64 	%fd51, [%rd33];
	fma.rn.f64 	%fd67, %fd50, %fd51, %fd49;
	add.s32 	%r39, %r39, 4;
$L__BB0_8:
	setp.eq.s32 	%p9, %r13, 0;
	@%p9 bra 	$L__BB0_13;
	setp.eq.s32 	%p10, %r13, 1;
	@%p10 bra 	$L__BB0_11;
	add.s32 	%r30, %r39, %r3;
	mul.wide.u32 	%rd34, %r30, 8;
	add.s64 	%rd35, %rd2, %rd34;
	ld.global.f64 	%fd53, [%rd35];
	mad.lo.s32 	%r31, %r39, %r19, %r2;
	mul.wide.s32 	%rd36, %r31, 8;
	add.s64 	%rd37, %rd1, %rd36;
	ld.global.f64 	%fd54, [%rd37];
	fma.rn.f64 	%fd55, %fd53, %fd54, %fd67;
	cvt.u64.u32 	%rd38, %r3;
	cvt.u64.u32 	%rd39, %r39;
	add.s64 	%rd40, %rd39, %rd38;
	shl.b64 	%rd41, %rd40, 3;
	add.s64 	%rd42, %rd2, %rd41;
	ld.global.f64 	%fd56, [%rd42+8];
	mul.wide.s32 	%rd43, %r19, 8;
	add.s64 	%rd44, %rd37, %rd43;
	ld.global.f64 	%fd57, [%rd44];
	fma.rn.f64 	%fd67, %fd56, %fd57, %fd55;
	add.s32 	%r39, %r39, 2;
$L__BB0_11:
	and.b32  	%r32, %r18, 1;
	setp.eq.b32 	%p11, %r32, 1;
	not.pred 	%p12, %p11;
	@%p12 bra 	$L__BB0_13;
	add.s32 	%r33, %r39, %r3;
	mul.wide.u32 	%rd45, %r33, 8;
	add.s64 	%rd46, %rd2, %rd45;
	ld.global.f64 	%fd58, [%rd46];
	mad.lo.s32 	%r34, %r39, %r19, %r2;
	mul.wide.s32 	%rd47, %r34, 8;
	add.s64 	%rd48, %rd1, %rd47;
	ld.global.f64 	%fd59, [%rd48];
	fma.rn.f64 	%fd67, %fd58, %fd59, %fd67;
$L__BB0_13:
	mad.lo.s32 	%r35, %r19, %r1, %r2;
	cvta.to.global.u64 	%rd49, %rd6;
	mul.wide.s32 	%rd50, %r35, 8;
	add.s64 	%rd51, %rd49, %rd50;
	st.global.f64 	[%rd51], %fd67;
$L__BB0_14:
	ret;

}


// ===== COMPILED SASS (sm_100) =====

	.target	sm_100

	.elftype	@"ET_EXEC"


//--------------------- .note.nv.tkinfo           --------------------------
	.section	.note.nv.tkinfo,"",@"SHT_NOTE"
	.sectionflags	@"SHF_NOTE_NV_TKINFO"
	.tkinfo
        /*0018*/ 	.word	0x00000002
        /*0030*/ 	.string	""
        /*0030*/ 	.string	"ptxas"
        /*0030*/ 	.string	"Cuda compilation tools, release 13.0, V13.0.88"
        /*0030*/ 	.string	"Build cuda_13.0.r13.0/compiler.36424714_0"
        /*0030*/ 	.string	"-arch sm_100 -m 64 "



//--------------------- .note.nv.cuinfo           --------------------------
	.section	.note.nv.cuinfo,"",@"SHT_NOTE"
	.sectionflags	@"SHF_NOTE_NV_CUINFO"
        /*0018*/ 	.short	0x0002
        /*001a*/ 	.short	0x0064
        /*001c*/ 	.short	0x0082
	.zero		2


//--------------------- .nv.info                  --------------------------
	.section	.nv.info,"",@"SHT_CUDA_INFO"
	.align	4


	//----- nvinfo : EIATTR_REGCOUNT
	.align		4
        /*0000*/ 	.byte	0x04, 0x2f
        /*0002*/ 	.short	(.L_1 - .L_0)
	.align		4
.L_0:
        /*0004*/ 	.word	index@(_Z14matrix_mul_GPUPKdS0_Pdiii)
        /*0008*/ 	.word	0x00000020


	//----- nvinfo : EIATTR_FRAME_SIZE
	.align		4
.L_1:
        /*000c*/ 	.byte	0x04, 0x11
        /*000e*/ 	.short	(.L_3 - .L_2)
	.align		4
.L_2:
        /*0010*/ 	.word	index@(_Z14matrix_mul_GPUPKdS0_Pdiii)
        /*0014*/ 	.word	0x00000000


	//----- nvinfo : EIATTR_MIN_STACK_SIZE
	.align		4
.L_3:
        /*0018*/ 	.byte	0x04, 0x12
        /*001a*/ 	.short	(.L_5 - .L_4)
	.align		4
.L_4:
        /*001c*/ 	.word	index@(_Z14matrix_mul_GPUPKdS0_Pdiii)
        /*0020*/ 	.word	0x00000000
.L_5:


//--------------------- .nv.compat                --------------------------
	.section	.nv.compat,"",@"SHT_CUDA_COMPAT_INFO"
	.align	4
        /*0000*/ 	.byte	0x02, 0x09, 0x00, 0x00, 0x02, 0x02, 0x01, 0x00, 0x02, 0x05, 0x05, 0x00, 0x03, 0x07, 0x01, 0x01
        /*0010*/ 	.byte	0x02, 0x03, 0x00, 0x00, 0x02, 0x06, 0x01, 0x00, 0x04, 0x0b, 0x08, 0x00, 0x01, 0x00, 0x00, 0x00
        /*0020*/ 	.byte	0x00, 0x00, 0x00, 0x00


//--------------------- .nv.info._Z14matrix_mul_GPUPKdS0_Pdiii --------------------------
	.section	.nv.info._Z14matrix_mul_GPUPKdS0_Pdiii,"",@"SHT_CUDA_INFO"
	.sectionflags	@""
	.align	4


	//----- nvinfo : EIATTR_CUDA_API_VERSION
	.align		4
        /*0000*/ 	.byte	0x04, 0x37
        /*0002*/ 	.short	(.L_7 - .L_6)
.L_6:
        /*0004*/ 	.word	0x00000082


	//----- nvinfo : EIATTR_KPARAM_INFO
	.align		4
.L_7:
        /*0008*/ 	.byte	0x04, 0x17
        /*000a*/ 	.short	(.L_9 - .L_8)
.L_8:
        /*000c*/ 	.word	0x00000000
        /*0010*/ 	.short	0x0005
        /*0012*/ 	.short	0x0020
        /*0014*/ 	.byte	0x00, 0xf0, 0x11, 0x00


	//----- nvinfo : EIATTR_KPARAM_INFO
	.align		4
.L_9:
        /*0018*/ 	.byte	0x04, 0x17
        /*001a*/ 	.short	(.L_11 - .L_10)
.L_10:
        /*001c*/ 	.word	0x00000000
        /*0020*/ 	.short	0x0004
        /*0022*/ 	.short	0x001c
        /*0024*/ 	.byte	0x00, 0xf0, 0x11, 0x00


	//----- nvinfo : EIATTR_KPARAM_INFO
	.align		4
.L_11:
        /*0028*/ 	.byte	0x04, 0x17
        /*002a*/ 	.short	(.L_13 - .L_12)
.L_12:
        /*002c*/ 	.word	0x00000000
        /*0030*/ 	.short	0x0003
        /*0032*/ 	.short	0x0018
        /*0034*/ 	.byte	0x00, 0xf0, 0x11, 0x00


	//----- nvinfo : EIATTR_KPARAM_INFO
	.align		4
.L_13:
        /*0038*/ 	.byte	0x04, 0x17
        /*003a*/ 	.short	(.L_15 - .L_14)
.L_14:
        /*003c*/ 	.word	0x00000000
        /*0040*/ 	.short	0x0002
        /*0042*/ 	.short	0x0010
        /*0044*/ 	.byte	0x00, 0xf5, 0x21, 0x00


	//----- nvinfo : EIATTR_KPARAM_INFO
	.align		4
.L_15:
        /*0048*/ 	.byte	0x04, 0x17
        /*004a*/ 	.short	(.L_17 - .L_16)
.L_16:
        /*004c*/ 	.word	0x00000000
        /*0050*/ 	.short	0x0001
        /*0052*/ 	.short	0x0008
        /*0054*/ 	.byte	0x00, 0xf5, 0x21, 0x00


	//----- nvinfo : EIATTR_KPARAM_INFO
	.align		4
.L_17:
        /*0058*/ 	.byte	0x04, 0x17
        /*005a*/ 	.short	(.L_19 - .L_18)
.L_18:
        /*005c*/ 	.word	0x00000000
        /*0060*/ 	.short	0x0000
        /*0062*/ 	.short	0x0000
        /*0064*/ 	.byte	0x00, 0xf5, 0x21, 0x00


	//----- nvinfo : EIATTR_SPARSE_MMA_MASK
	.align		4
.L_19:
        /*0068*/ 	.byte	0x03, 0x50
        /*006a*/ 	.short	0x0000


	//----- nvinfo : EIATTR_MAXREG_COUNT
	.align		4
        /*006c*/ 	.byte	0x03, 0x1b
        /*006e*/ 	.short	0x00ff


	//----- nvinfo : EIATTR_MERCURY_ISA_VERSION
	.align		4
        /*0070*/ 	.byte	0x03, 0x5f
        /*0072*/ 	.short	0x0101


	//----- nvinfo : EIATTR_VRC_CTA_INIT_COUNT
	.align		4
        /*0074*/ 	.byte	0x02, 0x4a
	.zero		1
	.zero		1


	//----- nvinfo : EIATTR_EXIT_INSTR_OFFSETS
	.align		4
        /*0078*/ 	.byte	0x04, 0x1c
        /*007a*/ 	.short	(.L_21 - .L_20)


	//   ....[0]....
.L_20:
        /*007c*/ 	.word	0x000000d0


	//   ....[1]....
        /*0080*/ 	.word	0x000008f0


	//----- nvinfo : EIATTR_CBANK_PARAM_SIZE
	.align		4
.L_21:
        /*0084*/ 	.byte	0x03, 0x19
        /*0086*/ 	.short	0x0024


	//----- nvinfo : EIATTR_PARAM_CBANK
	.align		4
        /*0088*/ 	.byte	0x04, 0x0a
        /*008a*/ 	.short	(.L_23 - .L_22)
	.align		4
.L_22:
        /*008c*/ 	.word	index@(.nv.constant0._Z14matrix_mul_GPUPKdS0_Pdiii)
        /*0090*/ 	.short	0x0380
        /*0092*/ 	.short	0x0024


	//----- nvinfo : EIATTR_SW_WAR
	.align		4
.L_23:
        /*0094*/ 	.byte	0x04, 0x36
        /*0096*/ 	.short	(.L_25 - .L_24)
.L_24:
        /*0098*/ 	.word	0x00000008
.L_25:


//--------------------- .nv.callgraph             --------------------------
	.section	.nv.callgraph,"",@"SHT_CUDA_CALLGRAPH"
	.align	4
	.sectionentsize	8
	.align		4
        /*0000*/ 	.word	0x00000000
	.align		4
        /*0004*/ 	.word	0xffffffff
	.align		4
        /*0008*/ 	.word	0x00000000
	.align		4
        /*000c*/ 	.word	0xfffffffe
	.align		4
        /*0010*/ 	.word	0x00000000
	.align		4
        /*0014*/ 	.word	0xfffffffd
	.align		4
        /*0018*/ 	.word	0x00000000
	.align		4
        /*001c*/ 	.word	0xfffffffc


//--------------------- .text._Z14matrix_mul_GPUPKdS0_Pdiii --------------------------
	.section	.text._Z14matrix_mul_GPUPKdS0_Pdiii,"ax",@progbits
	.align	128
        .global         _Z14matrix_mul_GPUPKdS0_Pdiii
        .type           _Z14matrix_mul_GPUPKdS0_Pdiii,@function
        .size           _Z14matrix_mul_GPUPKdS0_Pdiii,(.L_x_5 - _Z14matrix_mul_GPUPKdS0_Pdiii)
        .other          _Z14matrix_mul_GPUPKdS0_Pdiii,@"STO_CUDA_ENTRY STV_DEFAULT"
_Z14matrix_mul_GPUPKdS0_Pdiii:
.text._Z14matrix_mul_GPUPKdS0_Pdiii:
[----:B------:R-:W-:Y:S01]  /*0000*/  LDC R1, c[0x0][0x37c] ;  /* 0x0000df00ff017b82 */ /* 0x000fe20000000800 */
[----:B------:R-:W0:Y:S07]  /*0010*/  S2R R4, SR_TID.X ;  /* 0x0000000000047919 */ /* 0x000e2e0000002100 */
[----:B------:R-:W1:Y:S01]  /*0020*/  LDC R2, c[0x0][0x364] ;  /* 0x0000d900ff027b82 */ /* 0x000e620000000800 */
[----:B------:R-:W2:Y:S01]  /*0030*/  LDCU UR6, c[0x0][0x398] ;  /* 0x00007300ff0677ac */ /* 0x000ea20008000800 */
[----:B------:R-:W1:Y:S06]  /*0040*/  S2R R5, SR_TID.Y ;  /* 0x0000000000057919 */ /* 0x000e6c0000002200 */
[----:B------:R-:W0:Y:S08]  /*0050*/  S2UR UR5, SR_CTAID.X ;  /* 0x00000000000579c3 */ /* 0x000e300000002500 */
[----:B------:R-:W0:Y:S08]  /*0060*/  LDC R3, c[0x0][0x360] ;  /* 0x0000d800ff037b82 */ /* 0x000e300000000800 */
[----:B------:R-:W1:Y:S08]  /*0070*/  S2UR UR4, SR_CTAID.Y ;  /* 0x00000000000479c3 */ /* 0x000e700000002600 */
[----:B------:R-:W3:Y:S01]  /*0080*/  LDC R0, c[0x0][0x3a0] ;  /* 0x0000e800ff007b82 */ /* 0x000ee20000000800 */
[----:B0-----:R-:W-:-:S02]  /*0090*/  IMAD R3, R3, UR5, R4 ;  /* 0x0000000503037c24 */ /* 0x001fc4000f8e0204 */
[----:B-1----:R-:W-:-:S03]  /*00a0*/  IMAD R2, R2, UR4, R5 ;  /* 0x0000000402027c24 */ /* 0x002fc6000f8e0205 */
[----:B---3--:R-:W-:-:S04]  /*00b0*/  ISETP.GE.AND P0, PT, R3, R0, PT ;  /* 0x000000000300720c */ /* 0x008fc80003f06270 */
[----:B--2---:R-:W-:-:S13]  /*00c0*/  ISETP.GE.OR P0, PT, R2, UR6, P0 ;  /* 0x0000000602007c0c */ /* 0x004fda0008706670 */
[----:B------:R-:W-:Y:S05]  /*00d0*/  @P0 EXIT ;  /* 0x000000000000094d */ /* 0x000fea0003800000 */
[----:B------:R-:W0:Y:S01]  /*00e0*/  LDC R5, c[0x0][0x39c] ;  /* 0x0000e700ff057b82 */ /* 0x000e220000000800 */
[----:B------:R-:W1:Y:S01]  /*00f0*/  LDCU.64 UR4, c[0x0][0x358] ;  /* 0x00006b00ff0477ac */ /* 0x000e620008000a00 */
[----:B------:R-:W-:Y:S02]  /*0100*/  CS2R R18, SRZ ;  /* 0x0000000000127805 */ /* 0x000fe4000001ff00 */
[----:B0-----:R-:W-:-:S13]  /*0110*/  ISETP.GE.AND P0, PT, R5, 0x1, PT ;  /* 0x000000010500780c */ /* 0x001fda0003f06270 */
[----:B-1----:R-:W-:Y:S05]  /*0120*/  @!P0 BRA `(.L_x_0) ;  /* 0x0000000400e08947 */ /* 0x002fea0003800000 */
[C---:B------:R-:W-:Y:S01]  /*0130*/  ISETP.GE.U32.AND P1, PT, R5.reuse, 0x8, PT ;  /* 0x000000080500780c */ /* 0x040fe20003f26070 */
[----:B------:R-:W-:Y:S01]  /*0140*/  HFMA2 R7, -RZ, RZ, 0, 0 ;  /* 0x00000000ff077431 */ /* 0x000fe200000001ff */
[----:B------:R-:W-:Y:S01]  /*0150*/  LOP3.LUT R4, R5, 0x7, RZ, 0xc0, !PT ;  /* 0x0000000705047812 */ /* 0x000fe200078ec0ff */
[----:B------:R-:W-:Y:S01]  /*0160*/  IMAD R6, R2, R5, RZ ;  /* 0x0000000502067224 */ /* 0x000fe200078e02ff */
[----:B------:R-:W-:Y:S02]  /*0170*/  CS2R R18, SRZ ;  /* 0x0000000000127805 */ /* 0x000fe4000001ff00 */
[----:B------:R-:W-:-:S07]  /*0180*/  ISETP.NE.AND P0, PT, R4, RZ, PT ;  /* 0x000000ff0400720c */ /* 0x000fce0003f05270 */
[----:B------:R-:W-:Y:S06]  /*0190*/  @!P1 BRA `(.L_x_1) ;  /* 0x0000000000c49947 */ /* 0x000fec0003800000 */
[----:B------:R-:W0:Y:S01]  /*01a0*/  LDC.64 R8, c[0x0][0x380] ;  /* 0x0000e000ff087b82 */ /* 0x000e220000000a00 */
[----:B------:R-:W-:Y:S01]  /*01b0*/  LOP3.LUT R7, R5, 0x7ffffff8, RZ, 0xc0, !PT ;  /* 0x7ffffff805077812 */ /* 0x000fe200078ec0ff */
[----:B------:R-:W-:Y:S01]  /*01c0*/  IMAD.MOV.U32 R27, RZ, RZ, R3 ;  /* 0x000000ffff1b7224 */ /* 0x000fe200078e0003 */
[----:B------:R-:W-:-:S03]  /*01d0*/  CS2R R18, SRZ ;  /* 0x0000000000127805 */ /* 0x000fc6000001ff00 */
[----:B------:R-:W-:Y:S02]  /*01e0*/  IMAD.MOV R26, RZ, RZ, -R7 ;  /* 0x000000ffff1a7224 */ /* 0x000fe400078e0a07 */
[----:B0-----:R-:W-:-:S03]  /*01f0*/  IMAD.WIDE.U32 R8, R6, 0x8, R8 ;  /* 0x0000000806087825 */ /* 0x001fc600078e0008 */
[----:B------:R-:W-:-:S04]  /*0200*/  IADD3 R10, P1, PT, R8, 0x20, RZ ;  /* 0x00000020080a7810 */ /* 0x000fc80007f3e0ff */
[----:B------:R-:W-:-:S09]  /*0210*/  IADD3.X R11, PT, PT, RZ, R9, RZ, P1, !PT ;  /* 0x00000009ff0b7210 */ /* 0x000fd20000ffe4ff */
.L_x_2:
[----:B------:R-:W0:Y:S01]  /*0220*/  LDC.64 R22, c[0x0][0x388] ;  /* 0x0000e200ff167b82 */ /* 0x000e220000000a00 */
[----:B------:R-:W-:Y:S01]  /*0230*/  MOV R8, R10 ;  /* 0x0000000a00087202 */ /* 0x000fe20000000f00 */
[----:B------:R-:W-:-:S05]  /*0240*/  IMAD.MOV.U32 R9, RZ, RZ, R11 ;  /* 0x000000ffff097224 */ /* 0x000fca00078e000b */
[----:B------:R-:W2:Y:S04]  /*0250*/  LDG.E.64 R14, desc[UR4][R8.64+-0x20] ;  /* 0xffffe004080e7981 */ /* 0x000ea8000c1e1b00 */
[----:B------:R-:W3:Y:S01]  /*0260*/  LDG.E.64 R10, desc[UR4][R8.64+-0x18] ;  /* 0xffffe804080a7981 */ /* 0x000ee2000c1e1b00 */
[----:B0-----:R-:W-:-:S05]  /*0270*/  IMAD.WIDE R22, R27, 0x8, R22 ;  /* 0x000000081b167825 */ /* 0x001fca00078e0216 */
[----:B------:R-:W2:Y:S01]  /*0280*/  LDG.E.64 R12, desc[UR4][R22.64] ;  /* 0x00000004160c7981 */ /* 0x000ea2000c1e1b00 */
[----:B------:R-:W-:-:S05]  /*0290*/  IMAD.WIDE R28, R0, 0x8, R22 ;  /* 0x00000008001c7825 */ /* 0x000fca00078e0216 */
[----:B------:R-:W3:Y:S01]  /*02a0*/  LDG.E.64 R16, desc[UR4][R28.64] ;  /* 0x000000041c107981 */ /* 0x000ee2000c1e1b00 */
[C---:B------:R-:W-:Y:S01]  /*02b0*/  IMAD.WIDE R24, R0.reuse, 0x8, R28 ;  /* 0x0000000800187825 */ /* 0x040fe200078e021c */
[----:B--2---:R-:W-:Y:S02]  /*02c0*/  DFMA R18, R14, R12, R18 ;  /* 0x0000000c0e12722b */ /* 0x004fe40000000012 */
[----:B------:R-:W2:Y:S04]  /*02d0*/  LDG.E.64 R14, desc[UR4][R8.64+-0x10] ;  /* 0xfffff004080e7981 */ /* 0x000ea8000c1e1b00 */
[----:B------:R-:W2:Y:S01]  /*02e0*/  LDG.E.64 R12, desc[UR4][R24.64] ;  /* 0x00000004180c7981 */ /* 0x000ea2000c1e1b00 */
[----:B------:R-:W-:Y:S01]  /*02f0*/  IMAD.WIDE R20, R0, 0x8, R24 ;  /* 0x0000000800147825 */ /* 0x000fe200078e0218 */
[----:B---3--:R-:W-:-:S02]  /*0300*/  DFMA R16, R10, R16, R18 ;  /* 0x000000100a10722b */ /* 0x008fc40000000012 */
[----:B------:R-:W3:Y:S04]  /*0310*/  LDG.E.64 R10, desc[UR4][R8.64+-0x8] ;  /* 0xfffff804080a7981 */ /* 0x000ee8000c1e1b00 */
        /* <DEDUP_REMOVED lines=9> */
[----:B------:R-:W-:-:S03]  /*03b0*/  IMAD.WIDE R24, R0, 0x8, R28 ;  /* 0x0000000800187825 */ /* 0x000fc600078e021c */
[----:B------:R-:W4:Y:S01]  /*03c0*/  LDG.E.64 R22, desc[UR4][R8.64+0x18] ;  /* 0x0000180408167981 */ /* 0x000f22000c1e1b00 */
[----:B------:R-:W-:-:S06]  /*03d0*/  IMAD.WIDE R20, R0, 0x8, R24 ;  /* 0x0000000800147825 */ /* 0x000fcc00078e0218 */
[----:B------:R-:W4:Y:S01]  /*03e0*/  LDG.E.64 R20, desc[UR4][R20.64] ;  /* 0x0000000414147981 */ /* 0x000f22000c1e1b00 */
[----:B--2---:R-:W-:-:S03]  /*03f0*/  DFMA R14, R16, R14, R18 ;  /* 0x0000000e100e722b */ /* 0x004fc60000000012 */
[----:B------:R-:W2:Y:S04]  /*0400*/  LDG.E.64 R16, desc[UR4][R8.64+0x10] ;  /* 0x0000100408107981 */ /* 0x000ea8000c1e1b00 */
[----:B------:R-:W2:Y:S01]  /*0410*/  LDG.E.64 R18, desc[UR4][R24.64] ;  /* 0x0000000418127981 */ /* 0x000ea2000c1e1b00 */
[----:B------:R-:W-:Y:S01]  /*0420*/  IADD3 R26, PT, PT, R26, 0x8, RZ ;  /* 0x000000081a1a7810 */ /* 0x000fe20007ffe0ff */
[----:B---3--:R-:W-:-:S03]  /*0430*/  DFMA R10, R10, R12, R14 ;  /* 0x0000000c0a0a722b */ /* 0x008fc6000000000e */
[----:B------:R-:W-:Y:S02]  /*0440*/  ISETP.NE.AND P1, PT, R26, RZ, PT ;  /* 0x000000ff1a00720c */ /* 0x000fe40003f25270 */
[----:B------:R-:W-:-:S03]  /*0450*/  LEA R27, R0, R27, 0x3 ;  /* 0x0000001b001b7211 */ /* 0x000fc600078e18ff */
[----:B--2---:R-:W-:Y:S01]  /*0460*/  DFMA R18, R16, R18, R10 ;  /* 0x000000121012722b */ /* 0x004fe2000000000a */
[----:B------:R-:W-:-:S07]  /*0470*/  IADD3 R10, P2, PT, R8, 0x40, RZ ;  /* 0x00000040080a7810 */ /* 0x000fce0007f5e0ff */
[----:B----4-:R-:W-:Y:S01]  /*0480*/  DFMA R18, R22, R20, R18 ;  /* 0x000000141612722b */ /* 0x010fe20000000012 */
[----:B------:R-:W-:Y:S01]  /*0490*/  IMAD.X R11, RZ, RZ, R9, P2 ;  /* 0x000000ffff0b7224 */ /* 0x000fe200010e0609 */
[----:B------:R-:W-:Y:S09]  /*04a0*/  @P1 BRA `(.L_x_2) ;  /* 0xfffffffc005c1947 */ /* 0x000ff2000383ffff */
.L_x_1:
[----:B------:R-:W-:Y:S05]  /*04b0*/  @!P0 BRA `(.L_x_0) ;  /* 0x0000000000fc8947 */ /* 0x000fea0003800000 */
[----:B------:R-:W-:Y:S02]  /*04c0*/  ISETP.GE.U32.AND P1, PT, R4, 0x4, PT ;  /* 0x000000040400780c */ /* 0x000fe40003f26070 */
[----:B------:R-:W-:-:S04]  /*04d0*/  LOP3.LUT R26, R5, 0x3, RZ, 0xc0, !PT ;  /* 0x00000003051a7812 */ /* 0x000fc800078ec0ff */
[----:B------:R-:W-:-:S07]  /*04e0*/  ISETP.NE.AND P0, PT, R26, RZ, PT ;  /* 0x000000ff1a00720c */ /* 0x000fce0003f05270 */
[----:B------:R-:W-:Y:S06]  /*04f0*/  @!P1 BRA `(.L_x_3) ;  /* 0x00000000006c9947 */ /* 0x000fec0003800000 */
[----:B------:R-:W0:Y:S01]  /*0500*/  LDC.64 R24, c[0x0][0x380] ;  /* 0x0000e000ff187b82 */ /* 0x000e220000000a00 */
[----:B------:R-:W1:Y:S01]  /*0510*/  LDCU.64 UR6, c[0x0][0x380] ;  /* 0x00007000ff0677ac */ /* 0x000e620008000a00 */
[C---:B------:R-:W-:Y:S01]  /*0520*/  IMAD.IADD R9, R6.reuse, 0x1, R7 ;  /* 0x0000000106097824 */ /* 0x040fe200078e0207 */
[----:B------:R-:W-:Y:S01]  /*0530*/  IADD3 R4, P1, PT, R6, R7, RZ ;  /* 0x0000000706047210 */ /* 0x000fe20007f3e0ff */
[----:B------:R-:W-:-:S04]  /*0540*/  IMAD R13, R7, R0, R3 ;  /* 0x00000000070d7224 */ /* 0x000fc800078e0203 */
[----:B------:R-:W2:Y:S01]  /*0550*/  LDC.64 R10, c[0x0][0x388] ;  /* 0x0000e200ff0a7b82 */ /* 0x000ea20000000a00 */
[----:B0-----:R-:W-:-:S06]  /*0560*/  IMAD.WIDE.U32 R24, R9, 0x8, R24 ;  /* 0x0000000809187825 */ /* 0x001fcc00078e0018 */
[----:B------:R-:W3:Y:S01]  /*0570*/  LDG.E.64 R24, desc[UR4][R24.64] ;  /* 0x0000000418187981 */ /* 0x000ee2000c1e1b00 */
[----:B--2---:R-:W-:Y:S01]  /*0580*/  IMAD.WIDE R10, R13, 0x8, R10 ;  /* 0x000000080d0a7825 */ /* 0x004fe200078e020a */
[----:B------:R-:W-:Y:S02]  /*0590*/  IADD3.X R13, PT, PT, RZ, RZ, RZ, P1, !PT ;  /* 0x000000ffff0d7210 */ /* 0x000fe40000ffe4ff */
[----:B-1----:R-:W-:Y:S02]  /*05a0*/  LEA R28, P1, R4, UR6, 0x3 ;  /* 0x00000006041c7c11 */ /* 0x002fe4000f8218ff */
[----:B------:R-:W3:Y:S01]  /*05b0*/  LDG.E.64 R8, desc[UR4][R10.64] ;  /* 0x000000040a087981 */ /* 0x000ee2000c1e1b00 */
[----:B------:R-:W-:Y:S01]  /*05c0*/  IMAD.WIDE R14, R0, 0x8, R10 ;  /* 0x00000008000e7825 */ /* 0x000fe200078e020a */
[----:B------:R-:W-:-:S05]  /*05d0*/  LEA.HI.X R29, R4, UR7, R13, 0x3, P1 ;  /* 0x00000007041d7c11 */ /* 0x000fca00088f1c0d */
[----:B------:R-:W2:Y:S01]  /*05e0*/  LDG.E.64 R12, desc[UR4][R28.64+0x8] ;  /* 0x000008041c0c7981 */ /* 0x000ea2000c1e1b00 */
[----:B------:R-:W-:-:S03]  /*05f0*/  IMAD.WIDE R20, R0, 0x8, R14 ;  /* 0x0000000800147825 */ /* 0x000fc600078e020e */
[----:B------:R-:W2:Y:S04]  /*0600*/  LDG.E.64 R10, desc[UR4][R14.64] ;  /* 0x000000040e0a7981 */ /* 0x000ea8000c1e1b00 */
[----:B------:R-:W4:Y:S01]  /*0610*/  LDG.E.64 R16, desc[UR4][R20.64] ;  /* 0x0000000414107981 */ /* 0x000f22000c1e1b00 */
[----:B------:R-:W-:-:S03]  /*0620*/  IMAD.WIDE R22, R0, 0x8, R20 ;  /* 0x0000000800167825 */ /* 0x000fc600078e0214 */
[----:B------:R-:W4:Y:S04]  /*0630*/  LDG.E.64 R14, desc[UR4][R28.64+0x10] ;  /* 0x000010041c0e7981 */ /* 0x000f28000c1e1b00 */
[----:B------:R-:W5:Y:S04]  /*0640*/  LDG.E.64 R20, desc[UR4][R28.64+0x18] ;  /* 0x000018041c147981 */ /* 0x000f68000c1e1b00 */
[----:B------:R-:W5:Y:S01]  /*0650*/  LDG.E.64 R22, desc[UR4][R22.64] ;  /* 0x0000000416167981 */ /* 0x000f62000c1e1b00 */
[----:B------:R-:W-:Y:S01]  /*0660*/  VIADD R7, R7, 0x4 ;  /* 0x0000000407077836 */ /* 0x000fe20000000000 */
[----:B---3--:R-:W-:-:S08]  /*0670*/  DFMA R8, R24, R8, R18 ;  /* 0x000000081808722b */ /* 0x008fd00000000012 */
[----:B--2---:R-:W-:-:S08]  /*0680*/  DFMA R8, R12, R10, R8 ;  /* 0x0000000a0c08722b */ /* 0x004fd00000000008 */
[----:B----4-:R-:W-:-:S08]  /*0690*/  DFMA R8, R14, R16, R8 ;  /* 0x000000100e08722b */ /* 0x010fd00000000008 */
[----:B-----5:R-:W-:-:S11]  /*06a0*/  DFMA R18, R20, R22, R8 ;  /* 0x000000161412722b */ /* 0x020fd60000000008 */
.L_x_3:
[----:B------:R-:W-:Y:S05]  /*06b0*/  @!P0 BRA `(.L_x_0) ;  /* 0x00000000007c8947 */ /* 0x000fea0003800000 */
[----:B------:R-:W-:Y:S01]  /*06c0*/  ISETP.NE.AND P1, PT, R26, 0x1, PT ;  /* 0x000000011a00780c */ /* 0x000fe20003f25270 */
[----:B------:R-:W0:Y:S01]  /*06d0*/  LDC.64 R10, c[0x0][0x380] ;  /* 0x0000e000ff0a7b82 */ /* 0x000e220000000a00 */
[----:B------:R-:W-:-:S04]  /*06e0*/  LOP3.LUT R14, R5, 0x1, RZ, 0xc0, !PT ;  /* 0x00000001050e7812 */ /* 0x000fc800078ec0ff */
[----:B------:R-:W-:-:S03]  /*06f0*/  ISETP.NE.U32.AND P0, PT, R14, 0x1, PT ;  /* 0x000000010e00780c */ /* 0x000fc60003f05070 */
[----:B------:R-:W1:Y:S04]  /*0700*/  LDC.64 R20, c[0x0][0x388] ;  /* 0x0000e200ff147b82 */ /* 0x000e680000000a00 */
[CC--:B------:R-:W-:Y:S01]  /*0710*/  @P1 IADD3 R15, PT, PT, R6.reuse, R7.reuse, RZ ;  /* 0x00000007060f1210 */ /* 0x0c0fe20007ffe0ff */
[C---:B------:R-:W-:Y:S01]  /*0720*/  @P1 IMAD R17, R7.reuse, R0, R3 ;  /* 0x0000000007111224 */ /* 0x040fe200078e0203 */
[----:B------:R-:W-:Y:S01]  /*0730*/  @P1 IADD3 R16, P2, PT, R6, R7, RZ ;  /* 0x0000000706101210 */ /* 0x000fe20007f5e0ff */
[----:B------:R-:W-:Y:S01]  /*0740*/  @P1 VIADD R7, R7, 0x2 ;  /* 0x0000000207071836 */ /* 0x000fe20000000000 */
[----:B------:R-:W2:Y:S08]  /*0750*/  @P1 LDC.64 R8, c[0x0][0x380] ;  /* 0x0000e000ff081b82 */ /* 0x000eb00000000a00 */
[----:B------:R-:W3:Y:S01]  /*0760*/  LDC.64 R12, c[0x0][0x380] ;  /* 0x0000e000ff0c7b82 */ /* 0x000ee20000000a00 */
[----:B0-----:R-:W-:-:S06]  /*0770*/  @P1 IMAD.WIDE.U32 R14, R15, 0x8, R10 ;  /* 0x000000080f0e1825 */ /* 0x001fcc00078e000a */
[----:B------:R-:W4:Y:S01]  /*0780*/  @P1 LDG.E.64 R14, desc[UR4][R14.64] ;  /* 0x000000040e0e1981 */ /* 0x000f22000c1e1b00 */
[----:B------:R-:W0:Y:S01]  /*0790*/  LDC.64 R4, c[0x0][0x388] ;  /* 0x0000e200ff047b82 */ /* 0x000e220000000a00 */
[----:B-1----:R-:W-:Y:S01]  /*07a0*/  @P1 IMAD.WIDE R20, R17, 0x8, R20 ;  /* 0x0000000811141825 */ /* 0x002fe200078e0214 */
[----:B------:R-:W-:-:S04]  /*07b0*/  @P1 IADD3.X R17, PT, PT, RZ, RZ, RZ, P2, !PT ;  /* 0x000000ffff111210 */ /* 0x000fc800017fe4ff */
[----:B------:R-:W4:Y:S01]  /*07c0*/  @P1 LDG.E.64 R10, desc[UR4][R20.64] ;  /* 0x00000004140a1981 */ /* 0x000f22000c1e1b00 */
[----:B--2---:R-:W-:Y:S01]  /*07d0*/  @P1 LEA R8, P2, R16, R8, 0x3 ;  /* 0x0000000810081211 */ /* 0x004fe200078418ff */
[----:B------:R-:W-:-:S03]  /*07e0*/  @P1 IMAD.WIDE R22, R0, 0x8, R20 ;  /* 0x0000000800161825 */ /* 0x000fc600078e0214 */
[----:B------:R-:W-:Y:S01]  /*07f0*/  @P1 LEA.HI.X R9, R16, R9, R17, 0x3, P2 ;  /* 0x0000000910091211 */ /* 0x000fe200010f1c11 */
[----:B------:R-:W-:Y:S01]  /*0800*/  @!P0 IMAD R25, R7, R0, R3 ;  /* 0x0000000007198224 */ /* 0x000fe200078e0203 */
[----:B------:R-:W-:Y:S02]  /*0810*/  @!P0 IADD3 R17, PT, PT, R6, R7, RZ ;  /* 0x0000000706118210 */ /* 0x000fe40007ffe0ff */
[----:B------:R-:W2:Y:S04]  /*0820*/  @P1 LDG.E.64 R6, desc[UR4][R22.64] ;  /* 0x0000000416061981 */ /* 0x000ea8000c1e1b00 */
[----:B------:R-:W2:Y:S01]  /*0830*/  @P1 LDG.E.64 R8, desc[UR4][R8.64+0x8] ;  /* 0x0000080408081981 */ /* 0x000ea2000c1e1b00 */
[----:B---3--:R-:W-:-:S04]  /*0840*/  @!P0 IMAD.WIDE.U32 R12, R17, 0x8, R12 ;  /* 0x00000008110c8825 */ /* 0x008fc800078e000c */
[----:B0-----:R-:W-:Y:S02]  /*0850*/  @!P0 IMAD.WIDE R4, R25, 0x8, R4 ;  /* 0x0000000819048825 */ /* 0x001fe400078e0204 */
[----:B------:R-:W3:Y:S04]  /*0860*/  @!P0 LDG.E.64 R12, desc[UR4][R12.64] ;  /* 0x000000040c0c8981 */ /* 0x000ee8000c1e1b00 */
[----:B------:R-:W3:Y:S01]  /*0870*/  @!P0 LDG.E.64 R4, desc[UR4][R4.64] ;  /* 0x0000000404048981 */ /* 0x000ee2000c1e1b00 */
[----:B----4-:R-:W-:-:S08]  /*0880*/  @P1 DFMA R10, R14, R10, R18 ;  /* 0x0000000a0e0a122b */ /* 0x010fd00000000012 */
[----:B--2---:R-:W-:-:S08]  /*0890*/  @P1 DFMA R18, R8, R6, R10 ;  /* 0x000000060812122b */ /* 0x004fd0000000000a */
[----:B---3--:R-:W-:-:S11]  /*08a0*/  @!P0 DFMA R18, R12, R4, R18 ;  /* 0x000000040c12822b */ /* 0x008fd60000000012 */
.L_x_0:
[----:B------:R-:W0:Y:S01]  /*08b0*/  LDC.64 R4, c[0x0][0x390] ;  /* 0x0000e400ff047b82 */ /* 0x000e220000000a00 */
[----:B------:R-:W-:-:S04]  /*08c0*/  IMAD R3, R2, R0, R3 ;  /* 0x0000000002037224 */ /* 0x000fc800078e0203 */
[----:B0-----:R-:W-:-:S05]  /*08d0*/  IMAD.WIDE R2, R3, 0x8, R4 ;  /* 0x0000000803027825 */ /* 0x001fca00078e0204 */
[----:B------:R-:W-:Y:S01]  /*08e0*/  STG.E.64 desc[UR4][R2.64], R18 ;  /* 0x0000001202007986 */ /* 0x000fe2000c101b04 */
[----:B------:R-:W-:Y:S05]  /*08f0*/  EXIT ;  /* 0x000000000000794d */ /* 0x000fea0003800000 */
.L_x_4:
[----:B------:R-:W-:-:S00]  /*0900*/  BRA `(.L_x_4) ;  /* 0xfffffffc00fc7947 */ /* 0x000fc0000383ffff */
[----:B------:R-:W-:-:S00]  /*0910*/  NOP ;  /* 0x0000000000007918 */ /* 0x000fc00000000000 */
        /* <DEDUP_REMOVED lines=14> */
.L_x_5:


//--------------------- .nv.shared.reserved.0     --------------------------
	.section	.nv.shared.reserved.0,"aw",@nobits
	.weak		__nv_reservedSMEM_offset_0_alias
	.size		__nv_reservedSMEM_offset_0_alias, 0, 64
	.other		__nv_reservedSMEM_offset_0_alias,@"STO_CUDA_RESERVED_SHARED STV_DEFAULT"
__nv_reservedSMEM_offset_0_alias:
	.zero		0
	.zero		64


//--------------------- .nv.constant0._Z14matrix_mul_GPUPKdS0_Pdiii --------------------------
	.section	.nv.constant0._Z14matrix_mul_GPUPKdS0_Pdiii,"a",@progbits
	.sectionflags	@""
	.align	4
.nv.constant0._Z14matrix_mul_GPUPKdS0_Pdiii:
	.zero		932


//--------------------- SYMBOLS --------------------------

	.type		.nv.reservedSmem.offset0,@object
	.size		.nv.reservedSmem.offset0,0x4
